//
// Generated by NVIDIA NVVM Compiler
//
// Compiler Build ID: CL-36424714
// Cuda compilation tools, release 13.0, V13.0.88
// Based on NVVM 20.0.0
//

.version 9.0
.target sm_100
.address_size 64

	// .globl	_Z15dinplace_T_evenPdii
// _ZZ15dinplace_T_evenPdiiE1a has been demoted
// _ZZ15dinplace_T_evenPdiiE1b has been demoted
// _ZZ14dinplace_T_oddPdiiE1a has been demoted
// _ZZ14dinplace_T_oddPdiiE1b has been demoted

.visible .entry _Z15dinplace_T_evenPdii(
	.param .u64 .ptr .align 1 _Z15dinplace_T_evenPdii_param_0,
	.param .u32 _Z15dinplace_T_evenPdii_param_1,
	.param .u32 _Z15dinplace_T_evenPdii_param_2
)
{
	.reg .pred 	%p<3>;
	.reg .b32 	%r<45>;
	.reg .b64 	%rd<16>;
	.reg .b64 	%fd<6>;
	// demoted variable
	.shared .align 8 .b8 _ZZ15dinplace_T_evenPdiiE1a[2176];
	// demoted variable
	.shared .align 8 .b8 _ZZ15dinplace_T_evenPdiiE1b[2176];
	ld.param.u64 	%rd4, [_Z15dinplace_T_evenPdii_param_0];
	ld.param.u32 	%r5, [_Z15dinplace_T_evenPdii_param_1];
	ld.param.u32 	%r6, [_Z15dinplace_T_evenPdii_param_2];
	cvta.to.global.u64 	%rd1, %rd4;
	mov.u32 	%r7, %tid.x;
	mov.u32 	%r1, %tid.y;
	mov.u32 	%r8, %ctaid.x;
	mov.u32 	%r9, %ctaid.y;
	setp.gt.u32 	%p1, %r8, %r9;
	add.s32 	%r10, %r8, -1;
	add.s32 	%r11, %r6, %r9;
	selp.b32 	%r12, %r10, %r11, %p1;
	add.s32 	%r13, %r6, %r8;
	selp.b32 	%r14, %r9, %r13, %p1;
	shl.b32 	%r2, %r12, 4;
	shl.b32 	%r3, %r14, 4;
	cvt.s64.s32 	%rd5, %r2;
	cvt.u64.u32 	%rd2, %r7;
	add.s64 	%rd6, %rd5, %rd2;
	add.s32 	%r15, %r3, %r1;
	shl.b32 	%r16, %r15, 8;
	shr.s32 	%r17, %r16, 8;
	shl.b32 	%r18, %r5, 8;
	shr.s32 	%r4, %r18, 8;
	mul.lo.s32 	%r19, %r17, %r4;
	cvt.s64.s32 	%rd7, %r19;
	add.s64 	%rd8, %rd6, %rd7;
	shl.b64 	%rd9, %rd8, 3;
	add.s64 	%rd3, %rd1, %rd9;
	ld.global.f64 	%fd1, [%rd3];
	mov.u32 	%r20, _ZZ15dinplace_T_evenPdiiE1a;
	mad.lo.s32 	%r21, %r1, 136, %r20;
	shl.b32 	%r22, %r7, 3;
	add.s32 	%r23, %r21, %r22;
	st.shared.f64 	[%r23], %fd1;
	setp.ne.s32 	%p2, %r2, %r3;
	@%p2 bra 	$L__BB0_2;
	cvt.u32.u64 	%r40, %rd2;
	bar.sync 	0;
	mad.lo.s32 	%r42, %r40, 136, %r20;
	shl.b32 	%r43, %r1, 3;
	add.s32 	%r44, %r42, %r43;
	ld.shared.f64 	%fd5, [%r44];
	st.global.f64 	[%rd3], %fd5;
	bra.uni 	$L__BB0_3;
$L__BB0_2:
	cvt.u32.u64 	%r24, %rd2;
	cvt.s64.s32 	%rd10, %r3;
	add.s64 	%rd11, %rd10, %rd2;
	add.s32 	%r25, %r2, %r1;
	shl.b32 	%r26, %r25, 8;
	shr.s32 	%r27, %r26, 8;
	mul.lo.s32 	%r28, %r27, %r4;
	cvt.s64.s32 	%rd12, %r28;
	add.s64 	%rd13, %rd11, %rd12;
	shl.b64 	%rd14, %rd13, 3;
	add.s64 	%rd15, %rd1, %rd14;
	ld.global.f64 	%fd2, [%rd15];
	mov.u32 	%r29, _ZZ15dinplace_T_evenPdiiE1b;
	mad.lo.s32 	%r30, %r1, 136, %r29;
	shl.b32 	%r31, %r24, 3;
	add.s32 	%r32, %r30, %r31;
	st.shared.f64 	[%r32], %fd2;
	bar.sync 	0;
	mul.lo.s32 	%r33, %r24, 136;
	add.s32 	%r34, %r29, %r33;
	shl.b32 	%r35, %r1, 3;
	add.s32 	%r36, %r34, %r35;
	ld.shared.f64 	%fd3, [%r36];
	st.global.f64 	[%rd3], %fd3;
	add.s32 	%r38, %r20, %r33;
	add.s32 	%r39, %r38, %r35;
	ld.shared.f64 	%fd4, [%r39];
	st.global.f64 	[%rd15], %fd4;
$L__BB0_3:
	ret;

}
	// .globl	_Z14dinplace_T_oddPdii
.visible .entry _Z14dinplace_T_oddPdii(
	.param .u64 .ptr .align 1 _Z14dinplace_T_oddPdii_param_0,
	.param .u32 _Z14dinplace_T_oddPdii_param_1,
	.param .u32 _Z14dinplace_T_oddPdii_param_2
)
{
	.reg .pred 	%p<3>;
	.reg .b32 	%r<45>;
	.reg .b64 	%rd<16>;
	.reg .b64 	%fd<6>;
	// demoted variable
	.shared .align 8 .b8 _ZZ14dinplace_T_oddPdiiE1a[2176];
	// demoted variable
	.shared .align 8 .b8 _ZZ14dinplace_T_oddPdiiE1b[2176];
	ld.param.u64 	%rd4, [_Z14dinplace_T_oddPdii_param_0];
	ld.param.u32 	%r5, [_Z14dinplace_T_oddPdii_param_1];
	ld.param.u32 	%r6, [_Z14dinplace_T_oddPdii_param_2];
	cvta.to.global.u64 	%rd1, %rd4;
	mov.u32 	%r7, %tid.x;
	mov.u32 	%r1, %tid.y;
	mov.u32 	%r8, %ctaid.x;
	mov.u32 	%r9, %ctaid.y;
	setp.lt.u32 	%p1, %r8, %r9;
	add.s32 	%r10, %r9, %r6;
	add.s32 	%r11, %r10, -1;
	selp.b32 	%r12, %r11, %r8, %p1;
	add.s32 	%r13, %r6, %r8;
	selp.b32 	%r14, %r13, %r9, %p1;
	shl.b32 	%r2, %r12, 4;
	shl.b32 	%r3, %r14, 4;
	cvt.s64.s32 	%rd5, %r2;
	cvt.u64.u32 	%rd2, %r7;
	add.s64 	%rd6, %rd5, %rd2;
	add.s32 	%r15, %r3, %r1;
	shl.b32 	%r16, %r15, 8;
	shr.s32 	%r17, %r16, 8;
	shl.b32 	%r18, %r5, 8;
	shr.s32 	%r4, %r18, 8;
	mul.lo.s32 	%r19, %r17, %r4;
	cvt.s64.s32 	%rd7, %r19;
	add.s64 	%rd8, %rd6, %rd7;
	shl.b64 	%rd9, %rd8, 3;
	add.s64 	%rd3, %rd1, %rd9;
	ld.global.f64 	%fd1, [%rd3];
	mov.u32 	%r20, _ZZ14dinplace_T_oddPdiiE1a;
	mad.lo.s32 	%r21, %r1, 136, %r20;
	shl.b32 	%r22, %r7, 3;
	add.s32 	%r23, %r21, %r22;
	st.shared.f64 	[%r23], %fd1;
	setp.ne.s32 	%p2, %r2, %r3;
	@%p2 bra 	$L__BB1_2;
	cvt.u32.u64 	%r40, %rd2;
	bar.sync 	0;
	mad.lo.s32 	%r42, %r40, 136, %r20;
	shl.b32 	%r43, %r1, 3;
	add.s32 	%r44, %r42, %r43;
	ld.shared.f64 	%fd5, [%r44];
	st.global.f64 	[%rd3], %fd5;
	bra.uni 	$L__BB1_3;
$L__BB1_2:
	cvt.u32.u64 	%r24, %rd2;
	cvt.s64.s32 	%rd10, %r3;
	add.s64 	%rd11, %rd10, %rd2;
	add.s32 	%r25, %r2, %r1;
	shl.b32 	%r26, %r25, 8;
	shr.s32 	%r27, %r26, 8;
	mul.lo.s32 	%r28, %r27, %r4;
	cvt.s64.s32 	%rd12, %r28;
	add.s64 	%rd13, %rd11, %rd12;
	shl.b64 	%rd14, %rd13, 3;
	add.s64 	%rd15, %rd1, %rd14;
	ld.global.f64 	%fd2, [%rd15];
	mov.u32 	%r29, _ZZ14dinplace_T_oddPdiiE1b;
	mad.lo.s32 	%r30, %r1, 136, %r29;
	shl.b32 	%r31, %r24, 3;
	add.s32 	%r32, %r30, %r31;
	st.shared.f64 	[%r32], %fd2;
	bar.sync 	0;
	mul.lo.s32 	%r33, %r24, 136;
	add.s32 	%r34, %r29, %r33;
	shl.b32 	%r35, %r1, 3;
	add.s32 	%r36, %r34, %r35;
	ld.shared.f64 	%fd3, [%r36];
	st.global.f64 	[%rd3], %fd3;
	add.s32 	%r38, %r20, %r33;
	add.s32 	%r39, %r38, %r35;
	ld.shared.f64 	%fd4, [%r39];
	st.global.f64 	[%rd15], %fd4;
$L__BB1_3:
	ret;

}


// ===== COMPILED SASS (sm_100) =====

	.target	sm_100

	.elftype	@"ET_EXEC"


//--------------------- .note.nv.tkinfo           --------------------------
	.section	.note.nv.tkinfo,"",@"SHT_NOTE"
	.sectionflags	@"SHF_NOTE_NV_TKINFO"
	.tkinfo
        /*0018*/ 	.word	0x00000002
        /*0030*/ 	.string	""
        /*0030*/ 	.string	"ptxas"
        /*0030*/ 	.string	"Cuda compilation tools, release 13.0, V13.0.88"
        /*0030*/ 	.string	"Build cuda_13.0.r13.0/compiler.36424714_0"
        /*0030*/ 	.string	"-arch sm_100 -m 64 "



//--------------------- .note.nv.cuinfo           --------------------------
	.section	.note.nv.cuinfo,"",@"SHT_NOTE"
	.sectionflags	@"SHF_NOTE_NV_CUINFO"
        /*0018*/ 	.short	0x0002
        /*001a*/ 	.short	0x0064
        /*001c*/ 	.short	0x0082
	.zero		2


//--------------------- .nv.info                  --------------------------
	.section	.nv.info,"",@"SHT_CUDA_INFO"
	.align	4


	//----- nvinfo : EIATTR_REGCOUNT
	.align		4
        /*0000*/ 	.byte	0x04, 0x2f
        /*0002*/ 	.short	(.L_1 - .L_0)
	.align		4
.L_0:
        /*0004*/ 	.word	index@(_Z15dinplace_T_evenPdii)
        /*0008*/ 	.word	0x00000018


	//----- nvinfo : EIATTR_FRAME_SIZE
	.align		4
.L_1:
        /*000c*/ 	.byte	0x04, 0x11
        /*000e*/ 	.short	(.L_3 - .L_2)
	.align		4
.L_2:
        /*0010*/ 	.word	index@(_Z15dinplace_T_evenPdii)
        /*0014*/ 	.word	0x00000000


	//----- nvinfo : EIATTR_REGCOUNT
	.align		4
.L_3:
        /*0018*/ 	.byte	0x04, 0x2f
        /*001a*/ 	.short	(.L_5 - .L_4)
	.align		4
.L_4:
        /*001c*/ 	.word	index@(_Z14dinplace_T_oddPdii)
        /*0020*/ 	.word	0x00000018


	//----- nvinfo : EIATTR_FRAME_SIZE
	.align		4
.L_5:
        /*0024*/ 	.byte	0x04, 0x11
        /*0026*/ 	.short	(.L_7 - .L_6)
	.align		4
.L_6:
        /*0028*/ 	.word	index@(_Z14dinplace_T_oddPdii)
        /*002c*/ 	.word	0x00000000


	//----- nvinfo : EIATTR_MIN_STACK_SIZE
	.align		4
.L_7:
        /*0030*/ 	.byte	0x04, 0x12
        /*0032*/ 	.short	(.L_9 - .L_8)
	.align		4
.L_8:
        /*0034*/ 	.word	index@(_Z14dinplace_T_oddPdii)
        /*0038*/ 	.word	0x00000000


	//----- nvinfo : EIATTR_MIN_STACK_SIZE
	.align		4
.L_9:
        /*003c*/ 	.byte	0x04, 0x12
        /*003e*/ 	.short	(.L_11 - .L_10)
	.align		4
.L_10:
        /*0040*/ 	.word	index@(_Z15dinplace_T_evenPdii)
        /*0044*/ 	.word	0x00000000
.L_11:


//--------------------- .nv.compat                --------------------------
	.section	.nv.compat,"",@"SHT_CUDA_COMPAT_INFO"
	.align	4
        /*0000*/ 	.byte	0x02, 0x09, 0x00, 0x00, 0x02, 0x02, 0x01, 0x00, 0x02, 0x05, 0x05, 0x00, 0x03, 0x07, 0x01, 0x01
        /*0010*/ 	.byte	0x02, 0x03, 0x00, 0x00, 0x02, 0x06, 0x01, 0x00, 0x04, 0x0b, 0x08, 0x00, 0x09, 0x00, 0x00, 0x00
        /*0020*/ 	.byte	0x00, 0x00, 0x00, 0x00


//--------------------- .nv.info._Z14dinplace_T_oddPdii --------------------------
	.section	.nv.info._Z14dinplace_T_oddPdii,"",@"SHT_CUDA_INFO"
	.sectionflags	@""
	.align	4


	//----- nvinfo : EIATTR_CUDA_API_VERSION
	.align		4
        /*0000*/ 	.byte	0x04, 0x37
        /*0002*/ 	.short	(.L_13 - .L_12)
.L_12:
        /*0004*/ 	.word	0x00000082


	//----- nvinfo : EIATTR_KPARAM_INFO
	.align		4
.L_13:
        /*0008*/ 	.byte	0x04, 0x17
        /*000a*/ 	.short	(.L_15 - .L_14)
.L_14:
        /*000c*/ 	.word	0x00000000
        /*0010*/ 	.short	0x0002
        /*0012*/ 	.short	0x000c
        /*0014*/ 	.byte	0x00, 0xf0, 0x11, 0x00


	//----- nvinfo : EIATTR_KPARAM_INFO
	.align		4
.L_15:
        /*0018*/ 	.byte	0x04, 0x17
        /*001a*/ 	.short	(.L_17 - .L_16)
.L_16:
        /*001c*/ 	.word	0x00000000
        /*0020*/ 	.short	0x0001
        /*0022*/ 	.short	0x0008
        /*0024*/ 	.byte	0x00, 0xf0, 0x11, 0x00


	//----- nvinfo : EIATTR_KPARAM_INFO
	.align		4
.L_17:
        /*0028*/ 	.byte	0x04, 0x17
        /*002a*/ 	.short	(.L_19 - .L_18)
.L_18:
        /*002c*/ 	.word	0x00000000
        /*0030*/ 	.short	0x0000
        /*0032*/ 	.short	0x0000
        /*0034*/ 	.byte	0x00, 0xf5, 0x21, 0x00


	//----- nvinfo : EIATTR_SPARSE_MMA_MASK
	.align		4
.L_19:
        /*0038*/ 	.byte	0x03, 0x50
        /*003a*/ 	.short	0x0000


	//----- nvinfo : EIATTR_MAXREG_COUNT
	.align		4
        /*003c*/ 	.byte	0x03, 0x1b
        /*003e*/ 	.short	0x00ff


	//----- nvinfo : EIATTR_NUM_BARRIERS
	.align		4
        /*0040*/ 	.byte	0x02, 0x4c
        /*0042*/ 	.byte	0x01
	.zero		1


	//----- nvinfo : EIATTR_MERCURY_ISA_VERSION
	.align		4
        /*0044*/ 	.byte	0x03, 0x5f
        /*0046*/ 	.short	0x0101


	//----- nvinfo : EIATTR_VRC_CTA_INIT_COUNT
	.align		4
        /*0048*/ 	.byte	0x02, 0x4a
	.zero		1
	.zero		1


	//----- nvinfo : EIATTR_EXIT_INSTR_OFFSETS
	.align		4
        /*004c*/ 	.byte	0x04, 0x1c
        /*004e*/ 	.short	(.L_21 - .L_20)


	//   ....[0]....
.L_20:
        /*0050*/ 	.word	0x00000280


	//   ....[1]....
        /*0054*/ 	.word	0x00000420


	//----- nvinfo : EIATTR_CBANK_PARAM_SIZE
	.align		4
.L_21:
        /*0058*/ 	.byte	0x03, 0x19
        /*005a*/ 	.short	0x0010


	//----- nvinfo : EIATTR_PARAM_CBANK
	.align		4
        /*005c*/ 	.byte	0x04, 0x0a
        /*005e*/ 	.short	(.L_23 - .L_22)
	.align		4
.L_22:
        /*0060*/ 	.word	index@(.nv.constant0._Z14dinplace_T_oddPdii)
        /*0064*/ 	.short	0x0380
        /*0066*/ 	.short	0x0010


	//----- nvinfo : EIATTR_SW_WAR
	.align		4
.L_23:
        /*0068*/ 	.byte	0x04, 0x36
        /*006a*/ 	.short	(.L_25 - .L_24)
.L_24:
        /*006c*/ 	.word	0x00000008
.L_25:


//--------------------- .nv.info._Z15dinplace_T_evenPdii --------------------------
	.section	.nv.info._Z15dinplace_T_evenPdii,"",@"SHT_CUDA_INFO"
	.sectionflags	@""
	.align	4


	//----- nvinfo : EIATTR_CUDA_API_VERSION
	.align		4
        /*0000*/ 	.byte	0x04, 0x37
        /*0002*/ 	.short	(.L_27 - .L_26)
.L_26:
        /*0004*/ 	.word	0x00000082


	//----- nvinfo : EIATTR_KPARAM_INFO
	.align		4
.L_27:
        /*0008*/ 	.byte	0x04, 0x17
        /*000a*/ 	.short	(.L_29 - .L_28)
.L_28:
        /*000c*/ 	.word	0x00000000
        /*0010*/ 	.short	0x0002
        /*0012*/ 	.short	0x000c
        /*0014*/ 	.byte	0x00, 0xf0, 0x11, 0x00


	//----- nvinfo : EIATTR_KPARAM_INFO
	.align		4
.L_29:
        /*0018*/ 	.byte	0x04, 0x17
        /*001a*/ 	.short	(.L_31 - .L_30)
.L_30:
        /*001c*/ 	.word	0x00000000
        /*0020*/ 	.short	0x0001
        /*0022*/ 	.short	0x0008
        /*0024*/ 	.byte	0x00, 0xf0, 0x11, 0x00


	//----- nvinfo : EIATTR_KPARAM_INFO
	.align		4
.L_31:
        /*0028*/ 	.byte	0x04, 0x17
        /*002a*/ 	.short	(.L_33 - .L_32)
.L_32:
        /*002c*/ 	.word	0x00000000
        /*0030*/ 	.short	0x0000
        /*0032*/ 	.short	0x0000
        /*0034*/ 	.byte	0x00, 0xf5, 0x21, 0x00


	//----- nvinfo : EIATTR_SPARSE_MMA_MASK
	.align		4
.L_33:
        /*0038*/ 	.byte	0x03, 0x50
        /*003a*/ 	.short	0x0000


	//----- nvinfo : EIATTR_MAXREG_COUNT
	.align		4
        /*003c*/ 	.byte	0x03, 0x1b
        /*003e*/ 	.short	0x00ff


	//----- nvinfo : EIATTR_NUM_BARRIERS
	.align		4
        /*0040*/ 	.byte	0x02, 0x4c
        /*0042*/ 	.byte	0x01
	.zero		1


	//----- nvinfo : EIATTR_MERCURY_ISA_VERSION
	.align		4
        /*0044*/ 	.byte	0x03, 0x5f
        /*0046*/ 	.short	0x0101


	//----- nvinfo : EIATTR_VRC_CTA_INIT_COUNT
	.align		4
        /*0048*/ 	.byte	0x02, 0x4a
	.zero		1
	.zero		1


	//----- nvinfo : EIATTR_EXIT_INSTR_OFFSETS
	.align		4
        /*004c*/ 	.byte	0x04, 0x1c
        /*004e*/ 	.short	(.L_35 - .L_34)


	//   ....[0]....
.L_34:
        /*0050*/ 	.word	0x00000270


	//   ....[1]....
        /*0054*/ 	.word	0x00000410


	//----- nvinfo : EIATTR_CBANK_PARAM_SIZE
	.align		4
.L_35:
        /*0058*/ 	.byte	0x03, 0x19
        /*005a*/ 	.short	0x0010


	//----- nvinfo : EIATTR_PARAM_CBANK
	.align		4
        /*005c*/ 	.byte	0x04, 0x0a
        /*005e*/ 	.short	(.L_37 - .L_36)
	.align		4
.L_36:
        /*0060*/ 	.word	index@(.nv.constant0._Z15dinplace_T_evenPdii)
        /*0064*/ 	.short	0x0380
        /*0066*/ 	.short	0x0010


	//----- nvinfo : EIATTR_SW_WAR
	.align		4
.L_37:
        /*0068*/ 	.byte	0x04, 0x36
        /*006a*/ 	.short	(.L_39 - .L_38)
.L_38:
        /*006c*/ 	.word	0x00000008
.L_39:


//--------------------- .nv.callgraph             --------------------------
	.section	.nv.callgraph,"",@"SHT_CUDA_CALLGRAPH"
	.align	4
	.sectionentsize	8
	.align		4
        /*0000*/ 	.word	0x00000000
	.align		4
        /*0004*/ 	.word	0xffffffff
	.align		4
        /*0008*/ 	.word	0x00000000
	.align		4
        /*000c*/ 	.word	0xfffffffe
	.align		4
        /*0010*/ 	.word	0x00000000
	.align		4
        /*0014*/ 	.word	0xfffffffd
	.align		4
        /*0018*/ 	.word	0x00000000
	.align		4
        /*001c*/ 	.word	0xfffffffc


//--------------------- .text._Z14dinplace_T_oddPdii --------------------------
	.section	.text._Z14dinplace_T_oddPdii,"ax",@progbits
	.align	128
        .global         _Z14dinplace_T_oddPdii
        .type           _Z14dinplace_T_oddPdii,@function
        .size           _Z14dinplace_T_oddPdii,(.L_x_2 - _Z14dinplace_T_oddPdii)
        .other          _Z14dinplace_T_oddPdii,@"STO_CUDA_ENTRY STV_DEFAULT"
_Z14dinplace_T_oddPdii:
.text._Z14dinplace_T_oddPdii:
[----:B------:R-:W-:Y:S01]  /*0000*/  LDC R1, c[0x0][0x37c] ;  /* 0x0000df00ff017b82 */ /* 0x000fe20000000800 */
[----:B------:R-:W0:Y:S07]  /*0010*/  S2R R4, SR_CTAID.Y ;  /* 0x0000000000047919 */ /* 0x000e2e0000002600 */
[----:B------:R-:W0:Y:S01]  /*0020*/  S2UR UR4, SR_CTAID.X ;  /* 0x00000000000479c3 */ /* 0x000e220000002500 */
[----:B------:R-:W1:Y:S01]  /*0030*/  S2R R0, SR_TID.Y ;  /* 0x0000000000007919 */ /* 0x000e620000002200 */
[----:B------:R-:W2:Y:S06]  /*0040*/  S2R R6, SR_TID.X ;  /* 0x0000000000067919 */ /* 0x000eac0000002100 */
[----:B------:R-:W3:Y:S01]  /*0050*/  LDC.64 R10, c[0x0][0x388] ;  /* 0x0000e200ff0a7b82 */ /* 0x000ee20000000a00 */
[C---:B0-----:R-:W-:Y:S01]  /*0060*/  ISETP.LE.U32.AND P0, PT, R4.reuse, UR4, PT ;  /* 0x0000000404007c0c */ /* 0x041fe2000bf03070 */
[----:B---3--:R-:W-:-:S02]  /*0070*/  IMAD.IADD R2, R4, 0x1, R11 ;  /* 0x0000000104027824 */ /* 0x008fc400078e020b */
[----:B------:R-:W-:Y:S02]  /*0080*/  IMAD.SHL.U32 R10, R10, 0x100, RZ ;  /* 0x000001000a0a7824 */ /* 0x000fe400078e00ff */
[----:B------:R-:W-:-:S03]  /*0090*/  VIADD R2, R2, 0xffffffff ;  /* 0xffffffff02027836 */ /* 0x000fc60000000000 */
[----:B------:R-:W-:Y:S02]  /*00a0*/  SHF.R.S32.HI R10, RZ, 0x8, R10 ;  /* 0x00000008ff0a7819 */ /* 0x000fe4000001140a */
[----:B------:R-:W-:-:S03]  /*00b0*/  SEL R2, R2, UR4, !P0 ;  /* 0x0000000402027c07 */ /* 0x000fc6000c000000 */
[----:B------:R-:W-:Y:S01]  /*00c0*/  @!P0 VIADD R4, R11, UR4 ;  /* 0x000000040b048c36 */ /* 0x000fe20008000000 */
[----:B------:R-:W0:Y:S01]  /*00d0*/  LDCU.64 UR4, c[0x0][0x358] ;  /* 0x00006b00ff0477ac */ /* 0x000e220008000a00 */
[----:B------:R-:W-:Y:S02]  /*00e0*/  IMAD.SHL.U32 R17, R2, 0x10, RZ ;  /* 0x0000001002117824 */ /* 0x000fe400078e00ff */
[----:B------:R-:W-:Y:S02]  /*00f0*/  IMAD.SHL.U32 R7, R4, 0x10, RZ ;  /* 0x0000001004077824 */ /* 0x000fe400078e00ff */
[----:B------:R-:W3:Y:S01]  /*0100*/  LDC.64 R4, c[0x0][0x380] ;  /* 0x0000e000ff047b82 */ /* 0x000ee20000000a00 */
[----:B------:R-:W-:Y:S01]  /*0110*/  SHF.R.S32.HI R2, RZ, 0x1f, R17 ;  /* 0x0000001fff027819 */ /* 0x000fe20000011411 */
[----:B-1----:R-:W-:-:S04]  /*0120*/  IMAD.IADD R3, R7, 0x1, R0 ;  /* 0x0000000107037824 */ /* 0x002fc800078e0200 */
[----:B------:R-:W-:-:S05]  /*0130*/  IMAD.SHL.U32 R3, R3, 0x100, RZ ;  /* 0x0000010003037824 */ /* 0x000fca00078e00ff */
[----:B------:R-:W-:-:S05]  /*0140*/  SHF.R.S32.HI R3, RZ, 0x8, R3 ;  /* 0x00000008ff037819 */ /* 0x000fca0000011403 */
[----:B------:R-:W-:-:S05]  /*0150*/  IMAD R3, R3, R10, RZ ;  /* 0x0000000a03037224 */ /* 0x000fca00078e02ff */
[----:B------:R-:W-:Y:S02]  /*0160*/  SHF.R.S32.HI R9, RZ, 0x1f, R3 ;  /* 0x0000001fff097819 */ /* 0x000fe40000011403 */
[----:B--2---:R-:W-:-:S04]  /*0170*/  IADD3 R3, P0, P1, R3, R17, R6 ;  /* 0x0000001103037210 */ /* 0x004fc8000791e006 */
[----:B------:R-:W-:Y:S02]  /*0180*/  IADD3.X R8, PT, PT, R9, R2, RZ, P0, P1 ;  /* 0x0000000209087210 */ /* 0x000fe400007e24ff */
[----:B---3--:R-:W-:-:S04]  /*0190*/  LEA R2, P0, R3, R4, 0x3 ;  /* 0x0000000403027211 */ /* 0x008fc800078018ff */
[----:B------:R-:W-:-:S05]  /*01a0*/  LEA.HI.X R3, R3, R5, R8, 0x3, P0 ;  /* 0x0000000503037211 */ /* 0x000fca00000f1c08 */
[----:B0-----:R-:W2:Y:S01]  /*01b0*/  LDG.E.64 R8, desc[UR4][R2.64] ;  /* 0x0000000402087981 */ /* 0x001ea2000c1e1b00 */
[----:B------:R-:W-:Y:S02]  /*01c0*/  MOV R13, 0x400 ;  /* 0x00000400000d7802 */ /* 0x000fe40000000f00 */
[----:B------:R-:W-:Y:S01]  /*01d0*/  ISETP.NE.AND P0, PT, R17, R7, PT ;  /* 0x000000071100720c */ /* 0x000fe20003f05270 */
[----:B------:R-:W0:Y:S02]  /*01e0*/  S2R R12, SR_CgaCtaId ;  /* 0x00000000000c7919 */ /* 0x000e240000008800 */
[----:B0-----:R-:W-:-:S05]  /*01f0*/  LEA R11, R12, R13, 0x18 ;  /* 0x0000000d0c0b7211 */ /* 0x001fca00078ec0ff */
[----:B------:R-:W-:-:S05]  /*0200*/  IMAD R15, R0, 0x88, R11 ;  /* 0x00000088000f7824 */ /* 0x000fca00078e020b */
[C---:B------:R-:W-:Y:S01]  /*0210*/  @!P0 IMAD R21, R6.reuse, 0x88, R11 ;  /* 0x0000008806158824 */ /* 0x040fe200078e020b */
[----:B------:R-:W-:-:S03]  /*0220*/  LEA R19, R6, R15, 0x3 ;  /* 0x0000000f06137211 */ /* 0x000fc600078e18ff */
[----:B------:R-:W-:Y:S02]  /*0230*/  @!P0 IMAD R14, R0, 0x8, R21 ;  /* 0x00000008000e8824 */ /* 0x000fe400078e0215 */
[----:B--2---:R-:W-:Y:S01]  /*0240*/  STS.64 [R19], R8 ;  /* 0x0000000813007388 */ /* 0x004fe20000000a00 */
[----:B------:R-:W-:Y:S06]  /*0250*/  @!P0 BAR.SYNC.DEFER_BLOCKING 0x0 ;  /* 0x0000000000008b1d */ /* 0x000fec0000010000 */
[----:B------:R-:W0:Y:S04]  /*0260*/  @!P0 LDS.64 R14, [R14] ;  /* 0x000000000e0e8984 */ /* 0x000e280000000a00 */
[----:B0-----:R0:W-:Y:S01]  /*0270*/  @!P0 STG.E.64 desc[UR4][R2.64], R14 ;  /* 0x0000000e02008986 */ /* 0x0011e2000c101b04 */
[----:B------:R-:W-:Y:S05]  /*0280*/  @!P0 EXIT ;  /* 0x000000000000894d */ /* 0x000fea0003800000 */
[----:B------:R-:W-:Y:S01]  /*0290*/  IMAD.IADD R17, R17, 0x1, R0 ;  /* 0x0000000111117824 */ /* 0x000fe200078e0200 */
[----:B------:R-:W-:-:S03]  /*02a0*/  SHF.R.S32.HI R8, RZ, 0x1f, R7 ;  /* 0x0000001fff087819 */ /* 0x000fc60000011407 */
[----:B------:R-:W-:-:S05]  /*02b0*/  IMAD.SHL.U32 R17, R17, 0x100, RZ ;  /* 0x0000010011117824 */ /* 0x000fca00078e00ff */
[----:B------:R-:W-:-:S05]  /*02c0*/  SHF.R.S32.HI R17, RZ, 0x8, R17 ;  /* 0x00000008ff117819 */ /* 0x000fca0000011411 */
[----:B------:R-:W-:-:S05]  /*02d0*/  IMAD R17, R10, R17, RZ ;  /* 0x000000110a117224 */ /* 0x000fca00078e02ff */
[----:B------:R-:W-:Y:S02]  /*02e0*/  IADD3 R7, P0, P1, R17, R7, R6 ;  /* 0x0000000711077210 */ /* 0x000fe4000791e006 */
[----:B------:R-:W-:-:S04]  /*02f0*/  SHF.R.S32.HI R17, RZ, 0x1f, R17 ;  /* 0x0000001fff117819 */ /* 0x000fc80000011411 */
[----:B------:R-:W-:Y:S02]  /*0300*/  IADD3.X R8, PT, PT, R17, R8, RZ, P0, P1 ;  /* 0x0000000811087210 */ /* 0x000fe400007e24ff */
[----:B------:R-:W-:-:S04]  /*0310*/  LEA R4, P0, R7, R4, 0x3 ;  /* 0x0000000407047211 */ /* 0x000fc800078018ff */
[----:B------:R-:W-:-:S05]  /*0320*/  LEA.HI.X R5, R7, R5, R8, 0x3, P0 ;  /* 0x0000000507057211 */ /* 0x000fca00000f1c08 */
[----:B------:R-:W2:Y:S01]  /*0330*/  LDG.E.64 R8, desc[UR4][R4.64] ;  /* 0x0000000404087981 */ /* 0x000ea2000c1e1b00 */
[----:B------:R-:W-:Y:S02]  /*0340*/  VIADD R13, R13, 0x880 ;  /* 0x000008800d0d7836 */ /* 0x000fe40000000000 */
[----:B------:R-:W-:-:S03]  /*0350*/  IMAD R11, R6, 0x88, R11 ;  /* 0x00000088060b7824 */ /* 0x000fc600078e020b */
[----:B------:R-:W-:Y:S01]  /*0360*/  LEA R13, R12, R13, 0x18 ;  /* 0x0000000d0c0d7211 */ /* 0x000fe200078ec0ff */
[----:B------:R-:W-:-:S04]  /*0370*/  IMAD R11, R0, 0x8, R11 ;  /* 0x00000008000b7824 */ /* 0x000fc800078e020b */
[--C-:B------:R-:W-:Y:S02]  /*0380*/  IMAD R7, R0, 0x88, R13.reuse ;  /* 0x0000008800077824 */ /* 0x100fe400078e020d */
[----:B0-----:R-:W-:-:S03]  /*0390*/  IMAD R15, R6, 0x88, R13 ;  /* 0x00000088060f7824 */ /* 0x001fc600078e020d */
[----:B------:R-:W-:Y:S01]  /*03a0*/  LEA R13, R6, R7, 0x3 ;  /* 0x00000007060d7211 */ /* 0x000fe200078e18ff */
[----:B------:R-:W-:-:S04]  /*03b0*/  IMAD R6, R0, 0x8, R15 ;  /* 0x0000000800067824 */ /* 0x000fc800078e020f */
[----:B--2---:R-:W-:Y:S01]  /*03c0*/  STS.64 [R13], R8 ;  /* 0x000000080d007388 */ /* 0x004fe20000000a00 */
[----:B------:R-:W-:Y:S06]  /*03d0*/  BAR.SYNC.DEFER_BLOCKING 0x0 ;  /* 0x0000000000007b1d */ /* 0x000fec0000010000 */
[----:B------:R-:W0:Y:S04]  /*03e0*/  LDS.64 R6, [R6] ;  /* 0x0000000006067984 */ /* 0x000e280000000a00 */
[----:B------:R-:W1:Y:S04]  /*03f0*/  LDS.64 R10, [R11] ;  /* 0x000000000b0a7984 */ /* 0x000e680000000a00 */
[----:B0-----:R-:W-:Y:S04]  /*0400*/  STG.E.64 desc[UR4][R2.64], R6 ;  /* 0x0000000602007986 */ /* 0x001fe8000c101b04 */
[----:B-1----:R-:W-:Y:S01]  /*0410*/  STG.E.64 desc[UR4][R4.64], R10 ;  /* 0x0000000a04007986 */ /* 0x002fe2000c101b04 */
[----:B------:R-:W-:Y:S05]  /*0420*/  EXIT ;  /* 0x000000000000794d */ /* 0x000fea0003800000 */
.L_x_0:
[----:B------:R-:W-:-:S00]  /*0430*/  BRA `(.L_x_0) ;  /* 0xfffffffc00fc7947 */ /* 0x000fc0000383ffff */
[----:B------:R-:W-:-:S00]  /*0440*/  NOP ;  /* 0x0000000000007918 */ /* 0x000fc00000000000 */
        /* <DEDUP_REMOVED lines=11> */
.L_x_2:


//--------------------- .text._Z15dinplace_T_evenPdii --------------------------
	.section	.text._Z15dinplace_T_evenPdii,"ax",@progbits
	.align	128
        .global         _Z15dinplace_T_evenPdii
        .type           _Z15dinplace_T_evenPdii,@function
        .size           _Z15dinplace_T_evenPdii,(.L_x_3 - _Z15dinplace_T_evenPdii)
        .other          _Z15dinplace_T_evenPdii,@"STO_CUDA_ENTRY STV_DEFAULT"
_Z15dinplace_T_evenPdii:
.text._Z15dinplace_T_evenPdii:
[----:B------:R-:W-:Y:S01]  /*0000*/  LDC R1, c[0x0][0x37c] ;  /* 0x0000df00ff017b82 */ /* 0x000fe20000000800 */
[----:B------:R-:W0:Y:S07]  /*0010*/  S2R R4, SR_CTAID.X ;  /* 0x0000000000047919 */ /* 0x000e2e0000002500 */
[----:B------:R-:W1:Y:S01]  /*0020*/  LDC.64 R12, c[0x0][0x388] ;  /* 0x0000e200ff0c7b82 */ /* 0x000e620000000a00 */
[----:B------:R-:W2:Y:S01]  /*0030*/  LDCU.64 UR4, c[0x0][0x358] ;  /* 0x00006b00ff0477ac */ /* 0x000ea20008000a00 */
[----:B------:R-:W3:Y:S01]  /*0040*/  S2R R7, SR_CTAID.Y ;  /* 0x0000000000077919 */ /* 0x000ee20000002600 */
[----:B------:R-:W4:Y:S01]  /*0050*/  S2R R0, SR_TID.Y ;  /* 0x0000000000007919 */ /* 0x000f220000002200 */
[----:B------:R-:W5:Y:S01]  /*0060*/  S2R R6, SR_TID.X ;  /* 0x0000000000067919 */ /* 0x000f620000002100 */
[----:B-1----:R-:W-:-:S04]  /*0070*/  SHF.L.U32 R12, R12, 0x8, RZ ;  /* 0x000000080c0c7819 */ /* 0x002fc800000006ff */
[----:B------:R-:W-:Y:S01]  /*0080*/  SHF.R.S32.HI R12, RZ, 0x8, R12 ;  /* 0x00000008ff0c7819 */ /* 0x000fe2000001140c */
[C---:B0-----:R-:W-:Y:S01]  /*0090*/  VIADD R2, R4.reuse, 0xffffffff ;  /* 0xffffffff04027836 */ /* 0x041fe20000000000 */
[----:B---3--:R-:W-:-:S13]  /*00a0*/  ISETP.GT.U32.AND P0, PT, R4, R7, PT ;  /* 0x000000070400720c */ /* 0x008fda0003f04070 */
[--C-:B------:R-:W-:Y:S02]  /*00b0*/  @!P0 IMAD.IADD R2, R7, 0x1, R13.reuse ;  /* 0x0000000107028824 */ /* 0x100fe400078e020d */
[----:B------:R-:W-:Y:S02]  /*00c0*/  @!P0 IMAD.IADD R7, R4, 0x1, R13 ;  /* 0x0000000104078824 */ /* 0x000fe400078e020d */
[----:B------:R-:W0:Y:S01]  /*00d0*/  LDC.64 R4, c[0x0][0x380] ;  /* 0x0000e000ff047b82 */ /* 0x000e220000000a00 */
[----:B------:R-:W-:Y:S02]  /*00e0*/  IMAD.SHL.U32 R17, R2, 0x10, RZ ;  /* 0x0000001002117824 */ /* 0x000fe400078e00ff */
[----:B------:R-:W-:-:S03]  /*00f0*/  IMAD.SHL.U32 R7, R7, 0x10, RZ ;  /* 0x0000001007077824 */ /* 0x000fc600078e00ff */
[----:B------:R-:W-:Y:S01]  /*0100*/  SHF.R.S32.HI R2, RZ, 0x1f, R17 ;  /* 0x0000001fff027819 */ /* 0x000fe20000011411 */
[----:B----4-:R-:W-:-:S04]  /*0110*/  IMAD.IADD R3, R7, 0x1, R0 ;  /* 0x0000000107037824 */ /* 0x010fc800078e0200 */
[----:B------:R-:W-:-:S05]  /*0120*/  IMAD.SHL.U32 R3, R3, 0x100, RZ ;  /* 0x0000010003037824 */ /* 0x000fca00078e00ff */
[----:B------:R-:W-:-:S05]  /*0130*/  SHF.R.S32.HI R3, RZ, 0x8, R3 ;  /* 0x00000008ff037819 */ /* 0x000fca0000011403 */
[----:B------:R-:W-:-:S05]  /*0140*/  IMAD R3, R3, R12, RZ ;  /* 0x0000000c03037224 */ /* 0x000fca00078e02ff */
[----:B------:R-:W-:Y:S02]  /*0150*/  SHF.R.S32.HI R9, RZ, 0x1f, R3 ;  /* 0x0000001fff097819 */ /* 0x000fe40000011403 */
[----:B-----5:R-:W-:-:S04]  /*0160*/  IADD3 R3, P0, P1, R3, R17, R6 ;  /* 0x0000001103037210 */ /* 0x020fc8000791e006 */
[----:B------:R-:W-:Y:S02]  /*0170*/  IADD3.X R8, PT, PT, R9, R2, RZ, P0, P1 ;  /* 0x0000000209087210 */ /* 0x000fe400007e24ff */
[----:B0-----:R-:W-:-:S04]  /*0180*/  LEA R2, P0, R3, R4, 0x3 ;  /* 0x0000000403027211 */ /* 0x001fc800078018ff */
[----:B------:R-:W-:-:S05]  /*0190*/  LEA.HI.X R3, R3, R5, R8, 0x3, P0 ;  /* 0x0000000503037211 */ /* 0x000fca00000f1c08 */
[----:B--2---:R-:W2:Y:S01]  /*01a0*/  LDG.E.64 R8, desc[UR4][R2.64] ;  /* 0x0000000402087981 */ /* 0x004ea2000c1e1b00 */
[----:B------:R-:W-:Y:S02]  /*01b0*/  MOV R13, 0x400 ;  /* 0x00000400000d7802 */ /* 0x000fe40000000f00 */
[----:B------:R-:W-:Y:S01]  /*01c0*/  ISETP.NE.AND P0, PT, R17, R7, PT ;  /* 0x000000071100720c */ /* 0x000fe20003f05270 */
[----:B------:R-:W0:Y:S02]  /*01d0*/  S2R R10, SR_CgaCtaId ;  /* 0x00000000000a7919 */ /* 0x000e240000008800 */
[----:B0-----:R-:W-:-:S05]  /*01e0*/  LEA R11, R10, R13, 0x18 ;  /* 0x0000000d0a0b7211 */ /* 0x001fca00078ec0ff */
[----:B------:R-:W-:-:S05]  /*01f0*/  IMAD R15, R0, 0x88, R11 ;  /* 0x00000088000f7824 */ /* 0x000fca00078e020b */
[C---:B------:R-:W-:Y:S02]  /*0200*/  @!P0 IMAD R21, R6.reuse, 0x88, R11 ;  /* 0x0000008806158824 */ /* 0x040fe400078e020b */
[----:B------:R-:W-:-:S03]  /*0210*/  IMAD R19, R6, 0x8, R15 ;  /* 0x0000000806137824 */ /* 0x000fc600078e020f */
[----:B------:R-:W-:Y:S02]  /*0220*/  @!P0 LEA R14, R0, R21, 0x3 ;  /* 0x00000015000e8211 */ /* 0x000fe400078e18ff */
        /* <DEDUP_REMOVED lines=31> */
.L_x_1:
        /* <DEDUP_REMOVED lines=14> */
.L_x_3:


//--------------------- .nv.shared._Z14dinplace_T_oddPdii --------------------------
	.section	.nv.shared._Z14dinplace_T_oddPdii,"aw",@nobits
	.sectionflags	@""
	.align	8
.nv.shared._Z14dinplace_T_oddPdii:
	.zero		5376


//--------------------- .nv.shared.reserved.0     --------------------------
	.section	.nv.shared.reserved.0,"aw",@nobits
	.weak		__nv_reservedSMEM_offset_0_alias
	.size		__nv_reservedSMEM_offset_0_alias, 0, 64
	.other		__nv_reservedSMEM_offset_0_alias,@"STO_CUDA_RESERVED_SHARED STV_DEFAULT"
__nv_reservedSMEM_offset_0_alias:
	.zero		0
	.zero		64


//--------------------- .nv.shared._Z15dinplace_T_evenPdii --------------------------
	.section	.nv.shared._Z15dinplace_T_evenPdii,"aw",@nobits
	.sectionflags	@""
	.align	8
.nv.shared._Z15dinplace_T_evenPdii:
	.zero		5376


//--------------------- .nv.constant0._Z14dinplace_T_oddPdii --------------------------
	.section	.nv.constant0._Z14dinplace_T_oddPdii,"a",@progbits
	.sectionflags	@""
	.align	4
.nv.constant0._Z14dinplace_T_oddPdii:
	.zero		912


//--------------------- .nv.constant0._Z15dinplace_T_evenPdii --------------------------
	.section	.nv.constant0._Z15dinplace_T_evenPdii,"a",@progbits
	.sectionflags	@""
	.align	4
.nv.constant0._Z15dinplace_T_evenPdii:
	.zero		912


//--------------------- SYMBOLS --------------------------

	.type		.nv.reservedSmem.offset0,@object
	.size		.nv.reservedSmem.offset0,0x4
	.type		.nv.reservedSmem.cap,@object
	.size		.nv.reservedSmem.cap,0x4
